//
// Generated by NVIDIA NVVM Compiler
//
// Compiler Build ID: CL-36424714
// Cuda compilation tools, release 13.0, V13.0.88
// Based on NVVM 20.0.0
//

.version 9.0
.target sm_100
.address_size 64

	// .globl	_Z15spmv_csr_kernelPiS_PfS0_S0_i

.visible .entry _Z15spmv_csr_kernelPiS_PfS0_S0_i(
	.param .u64 .ptr .align 1 _Z15spmv_csr_kernelPiS_PfS0_S0_i_param_0,
	.param .u64 .ptr .align 1 _Z15spmv_csr_kernelPiS_PfS0_S0_i_param_1,
	.param .u64 .ptr .align 1 _Z15spmv_csr_kernelPiS_PfS0_S0_i_param_2,
	.param .u64 .ptr .align 1 _Z15spmv_csr_kernelPiS_PfS0_S0_i_param_3,
	.param .u64 .ptr .align 1 _Z15spmv_csr_kernelPiS_PfS0_S0_i_param_4,
	.param .u32 _Z15spmv_csr_kernelPiS_PfS0_S0_i_param_5
)
{
	.reg .pred 	%p<11>;
	.reg .b32 	%r<65>;
	.reg .b32 	%f<112>;
	.reg .b64 	%rd<87>;

	ld.param.u64 	%rd6, [_Z15spmv_csr_kernelPiS_PfS0_S0_i_param_0];
	ld.param.u64 	%rd8, [_Z15spmv_csr_kernelPiS_PfS0_S0_i_param_1];
	ld.param.u64 	%rd9, [_Z15spmv_csr_kernelPiS_PfS0_S0_i_param_2];
	ld.param.u64 	%rd10, [_Z15spmv_csr_kernelPiS_PfS0_S0_i_param_3];
	ld.param.u64 	%rd7, [_Z15spmv_csr_kernelPiS_PfS0_S0_i_param_4];
	ld.param.u32 	%r23, [_Z15spmv_csr_kernelPiS_PfS0_S0_i_param_5];
	cvta.to.global.u64 	%rd1, %rd10;
	cvta.to.global.u64 	%rd2, %rd8;
	cvta.to.global.u64 	%rd3, %rd9;
	mov.u32 	%r24, %ctaid.x;
	mov.u32 	%r25, %ntid.x;
	mov.u32 	%r26, %tid.x;
	mad.lo.s32 	%r1, %r24, %r25, %r26;
	setp.ge.s32 	%p1, %r1, %r23;
	@%p1 bra 	$L__BB0_15;
	cvta.to.global.u64 	%rd11, %rd6;
	mul.wide.s32 	%rd12, %r1, 4;
	add.s64 	%rd13, %rd11, %rd12;
	ld.global.u32 	%r60, [%rd13];
	ld.global.u32 	%r3, [%rd13+4];
	setp.ge.s32 	%p2, %r60, %r3;
	mov.f32 	%f111, 0f00000000;
	@%p2 bra 	$L__BB0_14;
	sub.s32 	%r4, %r3, %r60;
	and.b32  	%r5, %r4, 15;
	sub.s32 	%r27, %r60, %r3;
	setp.gt.u32 	%p3, %r27, -16;
	mov.f32 	%f111, 0f00000000;
	@%p3 bra 	$L__BB0_5;
	and.b32  	%r28, %r4, -16;
	neg.s32 	%r58, %r28;
	add.s64 	%rd4, %rd3, 32;
	add.s64 	%rd5, %rd2, 32;
	mov.f32 	%f111, 0f00000000;
$L__BB0_4:
	.pragma "nounroll";
	mul.wide.s32 	%rd14, %r60, 4;
	add.s64 	%rd15, %rd4, %rd14;
	add.s64 	%rd16, %rd5, %rd14;
	ld.global.f32 	%f18, [%rd15+-32];
	ld.global.u32 	%r29, [%rd16+-32];
	mul.wide.s32 	%rd17, %r29, 4;
	add.s64 	%rd18, %rd1, %rd17;
	ld.global.f32 	%f19, [%rd18];
	fma.rn.f32 	%f20, %f18, %f19, %f111;
	ld.global.f32 	%f21, [%rd15+-28];
	ld.global.u32 	%r30, [%rd16+-28];
	mul.wide.s32 	%rd19, %r30, 4;
	add.s64 	%rd20, %rd1, %rd19;
	ld.global.f32 	%f22, [%rd20];
	fma.rn.f32 	%f23, %f21, %f22, %f20;
	ld.global.f32 	%f24, [%rd15+-24];
	ld.global.u32 	%r31, [%rd16+-24];
	mul.wide.s32 	%rd21, %r31, 4;
	add.s64 	%rd22, %rd1, %rd21;
	ld.global.f32 	%f25, [%rd22];
	fma.rn.f32 	%f26, %f24, %f25, %f23;
	ld.global.f32 	%f27, [%rd15+-20];
	ld.global.u32 	%r32, [%rd16+-20];
	mul.wide.s32 	%rd23, %r32, 4;
	add.s64 	%rd24, %rd1, %rd23;
	ld.global.f32 	%f28, [%rd24];
	fma.rn.f32 	%f29, %f27, %f28, %f26;
	ld.global.f32 	%f30, [%rd15+-16];
	ld.global.u32 	%r33, [%rd16+-16];
	mul.wide.s32 	%rd25, %r33, 4;
	add.s64 	%rd26, %rd1, %rd25;
	ld.global.f32 	%f31, [%rd26];
	fma.rn.f32 	%f32, %f30, %f31, %f29;
	ld.global.f32 	%f33, [%rd15+-12];
	ld.global.u32 	%r34, [%rd16+-12];
	mul.wide.s32 	%rd27, %r34, 4;
	add.s64 	%rd28, %rd1, %rd27;
	ld.global.f32 	%f34, [%rd28];
	fma.rn.f32 	%f35, %f33, %f34, %f32;
	ld.global.f32 	%f36, [%rd15+-8];
	ld.global.u32 	%r35, [%rd16+-8];
	mul.wide.s32 	%rd29, %r35, 4;
	add.s64 	%rd30, %rd1, %rd29;
	ld.global.f32 	%f37, [%rd30];
	fma.rn.f32 	%f38, %f36, %f37, %f35;
	ld.global.f32 	%f39, [%rd15+-4];
	ld.global.u32 	%r36, [%rd16+-4];
	mul.wide.s32 	%rd31, %r36, 4;
	add.s64 	%rd32, %rd1, %rd31;
	ld.global.f32 	%f40, [%rd32];
	fma.rn.f32 	%f41, %f39, %f40, %f38;
	ld.global.f32 	%f42, [%rd15];
	ld.global.u32 	%r37, [%rd16];
	mul.wide.s32 	%rd33, %r37, 4;
	add.s64 	%rd34, %rd1, %rd33;
	ld.global.f32 	%f43, [%rd34];
	fma.rn.f32 	%f44, %f42, %f43, %f41;
	ld.global.f32 	%f45, [%rd15+4];
	ld.global.u32 	%r38, [%rd16+4];
	mul.wide.s32 	%rd35, %r38, 4;
	add.s64 	%rd36, %rd1, %rd35;
	ld.global.f32 	%f46, [%rd36];
	fma.rn.f32 	%f47, %f45, %f46, %f44;
	ld.global.f32 	%f48, [%rd15+8];
	ld.global.u32 	%r39, [%rd16+8];
	mul.wide.s32 	%rd37, %r39, 4;
	add.s64 	%rd38, %rd1, %rd37;
	ld.global.f32 	%f49, [%rd38];
	fma.rn.f32 	%f50, %f48, %f49, %f47;
	ld.global.f32 	%f51, [%rd15+12];
	ld.global.u32 	%r40, [%rd16+12];
	mul.wide.s32 	%rd39, %r40, 4;
	add.s64 	%rd40, %rd1, %rd39;
	ld.global.f32 	%f52, [%rd40];
	fma.rn.f32 	%f53, %f51, %f52, %f50;
	ld.global.f32 	%f54, [%rd15+16];
	ld.global.u32 	%r41, [%rd16+16];
	mul.wide.s32 	%rd41, %r41, 4;
	add.s64 	%rd42, %rd1, %rd41;
	ld.global.f32 	%f55, [%rd42];
	fma.rn.f32 	%f56, %f54, %f55, %f53;
	ld.global.f32 	%f57, [%rd15+20];
	ld.global.u32 	%r42, [%rd16+20];
	mul.wide.s32 	%rd43, %r42, 4;
	add.s64 	%rd44, %rd1, %rd43;
	ld.global.f32 	%f58, [%rd44];
	fma.rn.f32 	%f59, %f57, %f58, %f56;
	ld.global.f32 	%f60, [%rd15+24];
	ld.global.u32 	%r43, [%rd16+24];
	mul.wide.s32 	%rd45, %r43, 4;
	add.s64 	%rd46, %rd1, %rd45;
	ld.global.f32 	%f61, [%rd46];
	fma.rn.f32 	%f62, %f60, %f61, %f59;
	ld.global.f32 	%f63, [%rd15+28];
	ld.global.u32 	%r44, [%rd16+28];
	mul.wide.s32 	%rd47, %r44, 4;
	add.s64 	%rd48, %rd1, %rd47;
	ld.global.f32 	%f64, [%rd48];
	fma.rn.f32 	%f111, %f63, %f64, %f62;
	add.s32 	%r60, %r60, 16;
	add.s32 	%r58, %r58, 16;
	setp.ne.s32 	%p4, %r58, 0;
	@%p4 bra 	$L__BB0_4;
$L__BB0_5:
	setp.eq.s32 	%p5, %r5, 0;
	@%p5 bra 	$L__BB0_14;
	and.b32  	%r12, %r4, 7;
	setp.lt.u32 	%p6, %r5, 8;
	@%p6 bra 	$L__BB0_8;
	mul.wide.s32 	%rd49, %r60, 4;
	add.s64 	%rd50, %rd3, %rd49;
	ld.global.f32 	%f66, [%rd50];
	add.s64 	%rd51, %rd2, %rd49;
	ld.global.u32 	%r45, [%rd51];
	mul.wide.s32 	%rd52, %r45, 4;
	add.s64 	%rd53, %rd1, %rd52;
	ld.global.f32 	%f67, [%rd53];
	fma.rn.f32 	%f68, %f66, %f67, %f111;
	ld.global.f32 	%f69, [%rd50+4];
	ld.global.u32 	%r46, [%rd51+4];
	mul.wide.s32 	%rd54, %r46, 4;
	add.s64 	%rd55, %rd1, %rd54;
	ld.global.f32 	%f70, [%rd55];
	fma.rn.f32 	%f71, %f69, %f70, %f68;
	ld.global.f32 	%f72, [%rd50+8];
	ld.global.u32 	%r47, [%rd51+8];
	mul.wide.s32 	%rd56, %r47, 4;
	add.s64 	%rd57, %rd1, %rd56;
	ld.global.f32 	%f73, [%rd57];
	fma.rn.f32 	%f74, %f72, %f73, %f71;
	ld.global.f32 	%f75, [%rd50+12];
	ld.global.u32 	%r48, [%rd51+12];
	mul.wide.s32 	%rd58, %r48, 4;
	add.s64 	%rd59, %rd1, %rd58;
	ld.global.f32 	%f76, [%rd59];
	fma.rn.f32 	%f77, %f75, %f76, %f74;
	ld.global.f32 	%f78, [%rd50+16];
	ld.global.u32 	%r49, [%rd51+16];
	mul.wide.s32 	%rd60, %r49, 4;
	add.s64 	%rd61, %rd1, %rd60;
	ld.global.f32 	%f79, [%rd61];
	fma.rn.f32 	%f80, %f78, %f79, %f77;
	ld.global.f32 	%f81, [%rd50+20];
	ld.global.u32 	%r50, [%rd51+20];
	mul.wide.s32 	%rd62, %r50, 4;
	add.s64 	%rd63, %rd1, %rd62;
	ld.global.f32 	%f82, [%rd63];
	fma.rn.f32 	%f83, %f81, %f82, %f80;
	ld.global.f32 	%f84, [%rd50+24];
	ld.global.u32 	%r51, [%rd51+24];
	mul.wide.s32 	%rd64, %r51, 4;
	add.s64 	%rd65, %rd1, %rd64;
	ld.global.f32 	%f85, [%rd65];
	fma.rn.f32 	%f86, %f84, %f85, %f83;
	ld.global.f32 	%f87, [%rd50+28];
	ld.global.u32 	%r52, [%rd51+28];
	mul.wide.s32 	%rd66, %r52, 4;
	add.s64 	%rd67, %rd1, %rd66;
	ld.global.f32 	%f88, [%rd67];
	fma.rn.f32 	%f111, %f87, %f88, %f86;
	add.s32 	%r60, %r60, 8;
$L__BB0_8:
	setp.eq.s32 	%p7, %r12, 0;
	@%p7 bra 	$L__BB0_14;
	and.b32  	%r15, %r4, 3;
	setp.lt.u32 	%p8, %r12, 4;
	@%p8 bra 	$L__BB0_11;
	mul.wide.s32 	%rd68, %r60, 4;
	add.s64 	%rd69, %rd3, %rd68;
	ld.global.f32 	%f90, [%rd69];
	add.s64 	%rd70, %rd2, %rd68;
	ld.global.u32 	%r53, [%rd70];
	mul.wide.s32 	%rd71, %r53, 4;
	add.s64 	%rd72, %rd1, %rd71;
	ld.global.f32 	%f91, [%rd72];
	fma.rn.f32 	%f92, %f90, %f91, %f111;
	ld.global.f32 	%f93, [%rd69+4];
	ld.global.u32 	%r54, [%rd70+4];
	mul.wide.s32 	%rd73, %r54, 4;
	add.s64 	%rd74, %rd1, %rd73;
	ld.global.f32 	%f94, [%rd74];
	fma.rn.f32 	%f95, %f93, %f94, %f92;
	ld.global.f32 	%f96, [%rd69+8];
	ld.global.u32 	%r55, [%rd70+8];
	mul.wide.s32 	%rd75, %r55, 4;
	add.s64 	%rd76, %rd1, %rd75;
	ld.global.f32 	%f97, [%rd76];
	fma.rn.f32 	%f98, %f96, %f97, %f95;
	ld.global.f32 	%f99, [%rd69+12];
	ld.global.u32 	%r56, [%rd70+12];
	mul.wide.s32 	%rd77, %r56, 4;
	add.s64 	%rd78, %rd1, %rd77;
	ld.global.f32 	%f100, [%rd78];
	fma.rn.f32 	%f111, %f99, %f100, %f98;
	add.s32 	%r60, %r60, 4;
$L__BB0_11:
	setp.eq.s32 	%p9, %r15, 0;
	@%p9 bra 	$L__BB0_14;
	neg.s32 	%r63, %r15;
$L__BB0_13:
	.pragma "nounroll";
	mul.wide.s32 	%rd79, %r60, 4;
	add.s64 	%rd80, %rd2, %rd79;
	add.s64 	%rd81, %rd3, %rd79;
	ld.global.f32 	%f101, [%rd81];
	ld.global.u32 	%r57, [%rd80];
	mul.wide.s32 	%rd82, %r57, 4;
	add.s64 	%rd83, %rd1, %rd82;
	ld.global.f32 	%f102, [%rd83];
	fma.rn.f32 	%f111, %f101, %f102, %f111;
	add.s32 	%r60, %r60, 1;
	add.s32 	%r63, %r63, 1;
	setp.ne.s32 	%p10, %r63, 0;
	@%p10 bra 	$L__BB0_13;
$L__BB0_14:
	cvta.to.global.u64 	%rd84, %rd7;
	add.s64 	%rd86, %rd84, %rd12;
	st.global.f32 	[%rd86], %f111;
$L__BB0_15:
	ret;

}


// ===== COMPILED SASS (sm_100) =====

	.target	sm_100

	.elftype	@"ET_EXEC"


//--------------------- .note.nv.tkinfo           --------------------------
	.section	.note.nv.tkinfo,"",@"SHT_NOTE"
	.sectionflags	@"SHF_NOTE_NV_TKINFO"
	.tkinfo
        /*0018*/ 	.word	0x00000002
        /*0030*/ 	.string	""
        /*0030*/ 	.string	"ptxas"
        /*0030*/ 	.string	"Cuda compilation tools, release 13.0, V13.0.88"
        /*0030*/ 	.string	"Build cuda_13.0.r13.0/compiler.36424714_0"
        /*0030*/ 	.string	"-arch sm_100 -m 64 "



//--------------------- .note.nv.cuinfo           --------------------------
	.section	.note.nv.cuinfo,"",@"SHT_NOTE"
	.sectionflags	@"SHF_NOTE_NV_CUINFO"
        /*0018*/ 	.short	0x0002
        /*001a*/ 	.short	0x0064
        /*001c*/ 	.short	0x0082
	.zero		2


//--------------------- .nv.info                  --------------------------
	.section	.nv.info,"",@"SHT_CUDA_INFO"
	.align	4


	//----- nvinfo : EIATTR_REGCOUNT
	.align		4
        /*0000*/ 	.byte	0x04, 0x2f
        /*0002*/ 	.short	(.L_1 - .L_0)
	.align		4
.L_0:
        /*0004*/ 	.word	index@(_Z15spmv_csr_kernelPiS_PfS0_S0_i)
        /*0008*/ 	.word	0x00000020


	//----- nvinfo : EIATTR_FRAME_SIZE
	.align		4
.L_1:
        /*000c*/ 	.byte	0x04, 0x11
        /*000e*/ 	.short	(.L_3 - .L_2)
	.align		4
.L_2:
        /*0010*/ 	.word	index@(_Z15spmv_csr_kernelPiS_PfS0_S0_i)
        /*0014*/ 	.word	0x00000000


	//----- nvinfo : EIATTR_MIN_STACK_SIZE
	.align		4
.L_3:
        /*0018*/ 	.byte	0x04, 0x12
        /*001a*/ 	.short	(.L_5 - .L_4)
	.align		4
.L_4:
        /*001c*/ 	.word	index@(_Z15spmv_csr_kernelPiS_PfS0_S0_i)
        /*0020*/ 	.word	0x00000000
.L_5:


//--------------------- .nv.compat                --------------------------
	.section	.nv.compat,"",@"SHT_CUDA_COMPAT_INFO"
	.align	4
        /*0000*/ 	.byte	0x02, 0x09, 0x00, 0x00, 0x02, 0x02, 0x01, 0x00, 0x02, 0x05, 0x05, 0x00, 0x03, 0x07, 0x01, 0x01
        /*0010*/ 	.byte	0x02, 0x03, 0x00, 0x00, 0x02, 0x06, 0x01, 0x00, 0x04, 0x0b, 0x08, 0x00, 0x09, 0x00, 0x00, 0x00
        /*0020*/ 	.byte	0x00, 0x00, 0x00, 0x00


//--------------------- .nv.info._Z15spmv_csr_kernelPiS_PfS0_S0_i --------------------------
	.section	.nv.info._Z15spmv_csr_kernelPiS_PfS0_S0_i,"",@"SHT_CUDA_INFO"
	.sectionflags	@""
	.align	4


	//----- nvinfo : EIATTR_CUDA_API_VERSION
	.align		4
        /*0000*/ 	.byte	0x04, 0x37
        /*0002*/ 	.short	(.L_7 - .L_6)
.L_6:
        /*0004*/ 	.word	0x00000082


	//----- nvinfo : EIATTR_KPARAM_INFO
	.align		4
.L_7:
        /*0008*/ 	.byte	0x04, 0x17
        /*000a*/ 	.short	(.L_9 - .L_8)
.L_8:
        /*000c*/ 	.word	0x00000000
        /*0010*/ 	.short	0x0005
        /*0012*/ 	.short	0x0028
        /*0014*/ 	.byte	0x00, 0xf0, 0x11, 0x00


	//----- nvinfo : EIATTR_KPARAM_INFO
	.align		4
.L_9:
        /*0018*/ 	.byte	0x04, 0x17
        /*001a*/ 	.short	(.L_11 - .L_10)
.L_10:
        /*001c*/ 	.word	0x00000000
        /*0020*/ 	.short	0x0004
        /*0022*/ 	.short	0x0020
        /*0024*/ 	.byte	0x00, 0xf5, 0x21, 0x00


	//----- nvinfo : EIATTR_KPARAM_INFO
	.align		4
.L_11:
        /*0028*/ 	.byte	0x04, 0x17
        /*002a*/ 	.short	(.L_13 - .L_12)
.L_12:
        /*002c*/ 	.word	0x00000000
        /*0030*/ 	.short	0x0003
        /*0032*/ 	.short	0x0018
        /*0034*/ 	.byte	0x00, 0xf5, 0x21, 0x00


	//----- nvinfo : EIATTR_KPARAM_INFO
	.align		4
.L_13:
        /*0038*/ 	.byte	0x04, 0x17
        /*003a*/ 	.short	(.L_15 - .L_14)
.L_14:
        /*003c*/ 	.word	0x00000000
        /*0040*/ 	.short	0x0002
        /*0042*/ 	.short	0x0010
        /*0044*/ 	.byte	0x00, 0xf5, 0x21, 0x00


	//----- nvinfo : EIATTR_KPARAM_INFO
	.align		4
.L_15:
        /*0048*/ 	.byte	0x04, 0x17
        /*004a*/ 	.short	(.L_17 - .L_16)
.L_16:
        /*004c*/ 	.word	0x00000000
        /*0050*/ 	.short	0x0001
        /*0052*/ 	.short	0x0008
        /*0054*/ 	.byte	0x00, 0xf5, 0x21, 0x00


	//----- nvinfo : EIATTR_KPARAM_INFO
	.align		4
.L_17:
        /*0058*/ 	.byte	0x04, 0x17
        /*005a*/ 	.short	(.L_19 - .L_18)
.L_18:
        /*005c*/ 	.word	0x00000000
        /*0060*/ 	.short	0x0000
        /*0062*/ 	.short	0x0000
        /*0064*/ 	.byte	0x00, 0xf5, 0x21, 0x00


	//----- nvinfo : EIATTR_SPARSE_MMA_MASK
	.align		4
.L_19:
        /*0068*/ 	.byte	0x03, 0x50
        /*006a*/ 	.short	0x0000


	//----- nvinfo : EIATTR_MAXREG_COUNT
	.align		4
        /*006c*/ 	.byte	0x03, 0x1b
        /*006e*/ 	.short	0x00ff


	//----- nvinfo : EIATTR_MERCURY_ISA_VERSION
	.align		4
        /*0070*/ 	.byte	0x03, 0x5f
        /*0072*/ 	.short	0x0101


	//----- nvinfo : EIATTR_VRC_CTA_INIT_COUNT
	.align		4
        /*0074*/ 	.byte	0x02, 0x4a
	.zero		1
	.zero		1


	//----- nvinfo : EIATTR_EXIT_INSTR_OFFSETS
	.align		4
        /*0078*/ 	.byte	0x04, 0x1c
        /*007a*/ 	.short	(.L_21 - .L_20)


	//   ....[0]....
.L_20:
        /*007c*/ 	.word	0x00000070


	//   ....[1]....
        /*0080*/ 	.word	0x00000e50


	//----- nvinfo : EIATTR_CRS_STACK_SIZE
	.align		4
.L_21:
        /*0084*/ 	.byte	0x04, 0x1e
        /*0086*/ 	.short	(.L_23 - .L_22)
.L_22:
        /*0088*/ 	.word	0x00000000


	//----- nvinfo : EIATTR_CBANK_PARAM_SIZE
	.align		4
.L_23:
        /*008c*/ 	.byte	0x03, 0x19
        /*008e*/ 	.short	0x002c


	//----- nvinfo : EIATTR_PARAM_CBANK
	.align		4
        /*0090*/ 	.byte	0x04, 0x0a
        /*0092*/ 	.short	(.L_25 - .L_24)
	.align		4
.L_24:
        /*0094*/ 	.word	index@(.nv.constant0._Z15spmv_csr_kernelPiS_PfS0_S0_i)
        /*0098*/ 	.short	0x0380
        /*009a*/ 	.short	0x002c


	//----- nvinfo : EIATTR_SW_WAR
	.align		4
.L_25:
        /*009c*/ 	.byte	0x04, 0x36
        /*009e*/ 	.short	(.L_27 - .L_26)
.L_26:
        /*00a0*/ 	.word	0x00000008
.L_27:


//--------------------- .nv.callgraph             --------------------------
	.section	.nv.callgraph,"",@"SHT_CUDA_CALLGRAPH"
	.align	4
	.sectionentsize	8
	.align		4
        /*0000*/ 	.word	0x00000000
	.align		4
        /*0004*/ 	.word	0xffffffff
	.align		4
        /*0008*/ 	.word	0x00000000
	.align		4
        /*000c*/ 	.word	0xfffffffe
	.align		4
        /*0010*/ 	.word	0x00000000
	.align		4
        /*0014*/ 	.word	0xfffffffd
	.align		4
        /*0018*/ 	.word	0x00000000
	.align		4
        /*001c*/ 	.word	0xfffffffc


//--------------------- .text._Z15spmv_csr_kernelPiS_PfS0_S0_i --------------------------
	.section	.text._Z15spmv_csr_kernelPiS_PfS0_S0_i,"ax",@progbits
	.align	128
        .global         _Z15spmv_csr_kernelPiS_PfS0_S0_i
        .type           _Z15spmv_csr_kernelPiS_PfS0_S0_i,@function
        .size           _Z15spmv_csr_kernelPiS_PfS0_S0_i,(.L_x_11 - _Z15spmv_csr_kernelPiS_PfS0_S0_i)
        .other          _Z15spmv_csr_kernelPiS_PfS0_S0_i,@"STO_CUDA_ENTRY STV_DEFAULT"
_Z15spmv_csr_kernelPiS_PfS0_S0_i:
.text._Z15spmv_csr_kernelPiS_PfS0_S0_i:
[----:B------:R-:W-:Y:S01]  /*0000*/  LDC R1, c[0x0][0x37c] ;  /* 0x0000df00ff017b82 */ /* 0x000fe20000000800 */
[----:B------:R-:W0:Y:S07]  /*0010*/  S2R R3, SR_TID.X ;  /* 0x0000000000037919 */ /* 0x000e2e0000002100 */
[----:B------:R-:W0:Y:S01]  /*0020*/  S2UR UR4, SR_CTAID.X ;  /* 0x00000000000479c3 */ /* 0x000e220000002500 */
[----:B------:R-:W1:Y:S07]  /*0030*/  LDCU UR5, c[0x0][0x3a8] ;  /* 0x00007500ff0577ac */ /* 0x000e6e0008000800 */
[----:B------:R-:W0:Y:S02]  /*0040*/  LDC R0, c[0x0][0x360] ;  /* 0x0000d800ff007b82 */ /* 0x000e240000000800 */
[----:B0-----:R-:W-:-:S05]  /*0050*/  IMAD R0, R0, UR4, R3 ;  /* 0x0000000400007c24 */ /* 0x001fca000f8e0203 */
[----:B-1----:R-:W-:-:S13]  /*0060*/  ISETP.GE.AND P0, PT, R0, UR5, PT ;  /* 0x0000000500007c0c */ /* 0x002fda000bf06270 */
[----:B------:R-:W-:Y:S05]  /*0070*/  @P0 EXIT ;  /* 0x000000000000094d */ /* 0x000fea0003800000 */
[----:B------:R-:W0:Y:S01]  /*0080*/  LDC.64 R2, c[0x0][0x380] ;  /* 0x0000e000ff027b82 */ /* 0x000e220000000a00 */
[----:B------:R-:W1:Y:S01]  /*0090*/  LDCU.64 UR4, c[0x0][0x358] ;  /* 0x00006b00ff0477ac */ /* 0x000e620008000a00 */
[----:B0-----:R-:W-:-:S05]  /*00a0*/  IMAD.WIDE R2, R0, 0x4, R2 ;  /* 0x0000000400027825 */ /* 0x001fca00078e0202 */
[----:B-1----:R-:W2:Y:S04]  /*00b0*/  LDG.E R4, desc[UR4][R2.64] ;  /* 0x0000000402047981 */ /* 0x002ea8000c1e1900 */
[----:B------:R-:W2:Y:S01]  /*00c0*/  LDG.E R8, desc[UR4][R2.64+0x4] ;  /* 0x0000040402087981 */ /* 0x000ea2000c1e1900 */
[----:B------:R-:W-:Y:S01]  /*00d0*/  BSSY.RECONVERGENT B0, `(.L_x_0) ;  /* 0x00000d4000007945 */ /* 0x000fe20003800200 */
[----:B------:R-:W-:Y:S01]  /*00e0*/  HFMA2 R6, -RZ, RZ, 0, 0 ;  /* 0x00000000ff067431 */ /* 0x000fe200000001ff */
[----:B--2---:R-:W-:-:S13]  /*00f0*/  ISETP.GE.AND P0, PT, R4, R8, PT ;  /* 0x000000080400720c */ /* 0x004fda0003f06270 */
[----:B------:R-:W-:Y:S05]  /*0100*/  @P0 BRA `(.L_x_1) ;  /* 0x0000000c00400947 */ /* 0x000fea0003800000 */
[----:B------:R-:W-:Y:S01]  /*0110*/  MOV R3, R4 ;  /* 0x0000000400037202 */ /* 0x000fe20000000f00 */
[----:B------:R-:W-:Y:S01]  /*0120*/  BSSY.RECONVERGENT B1, `(.L_x_2) ;  /* 0x0000068000017945 */ /* 0x000fe20003800200 */
[----:B------:R-:W-:Y:S02]  /*0130*/  MOV R6, RZ ;  /* 0x000000ff00067202 */ /* 0x000fe40000000f00 */
[CC--:B------:R-:W-:Y:S02]  /*0140*/  IADD3 R4, PT, PT, R8.reuse, -R3.reuse, RZ ;  /* 0x8000000308047210 */ /* 0x0c0fe40007ffe0ff */
[----:B------:R-:W-:Y:S02]  /*0150*/  IADD3 R8, PT, PT, -R8, R3, RZ ;  /* 0x0000000308087210 */ /* 0x000fe40007ffe1ff */
[----:B------:R-:W-:Y:S02]  /*0160*/  LOP3.LUT R5, R4, 0xf, RZ, 0xc0, !PT ;  /* 0x0000000f04057812 */ /* 0x000fe400078ec0ff */
[----:B------:R-:W-:-:S02]  /*0170*/  ISETP.GT.U32.AND P1, PT, R8, -0x10, PT ;  /* 0xfffffff00800780c */ /* 0x000fc40003f24070 */
[----:B------:R-:W-:-:S11]  /*0180*/  ISETP.NE.AND P0, PT, R5, RZ, PT ;  /* 0x000000ff0500720c */ /* 0x000fd60003f05270 */
[----:B------:R-:W-:Y:S05]  /*0190*/  @P1 BRA `(.L_x_3) ;  /* 0x0000000400801947 */ /* 0x000fea0003800000 */
[----:B------:R-:W0:Y:S01]  /*01a0*/  LDC.64 R12, c[0x0][0x390] ;  /* 0x0000e400ff0c7b82 */ /* 0x000e220000000a00 */
[----:B------:R-:W-:Y:S02]  /*01b0*/  LOP3.LUT R2, R4, 0xfffffff0, RZ, 0xc0, !PT ;  /* 0xfffffff004027812 */ /* 0x000fe400078ec0ff */
[----:B------:R-:W-:Y:S02]  /*01c0*/  MOV R6, RZ ;  /* 0x000000ff00067202 */ /* 0x000fe40000000f00 */
[----:B------:R-:W-:-:S03]  /*01d0*/  IADD3 R2, PT, PT, -R2, RZ, RZ ;  /* 0x000000ff02027210 */ /* 0x000fc60007ffe1ff */
[----:B------:R-:W1:Y:S01]  /*01e0*/  LDC.64 R14, c[0x0][0x388] ;  /* 0x0000e200ff0e7b82 */ /* 0x000e620000000a00 */
[----:B0-----:R-:W-:-:S04]  /*01f0*/  IADD3 R12, P1, PT, R12, 0x20, RZ ;  /* 0x000000200c0c7810 */ /* 0x001fc80007f3e0ff */
[----:B------:R-:W-:Y:S02]  /*0200*/  IADD3.X R13, PT, PT, RZ, R13, RZ, P1, !PT ;  /* 0x0000000dff0d7210 */ /* 0x000fe40000ffe4ff */
[----:B-1----:R-:W-:-:S04]  /*0210*/  IADD3 R14, P2, PT, R14, 0x20, RZ ;  /* 0x000000200e0e7810 */ /* 0x002fc80007f5e0ff */
[----:B------:R-:W-:-:S09]  /*0220*/  IADD3.X R15, PT, PT, RZ, R15, RZ, P2, !PT ;  /* 0x0000000fff0f7210 */ /* 0x000fd200017fe4ff */
.L_x_4:
[C---:B------:R-:W-:Y:S01]  /*0230*/  IMAD.WIDE R20, R3.reuse, 0x4, R14 ;  /* 0x0000000403147825 */ /* 0x040fe200078e020e */
[----:B------:R-:W0:Y:S04]  /*0240*/  LDC.64 R16, c[0x0][0x398] ;  /* 0x0000e600ff107b82 */ /* 0x000e280000000a00 */
[----:B------:R-:W0:Y:S04]  /*0250*/  LDG.E R11, desc[UR4][R20.64+-0x20] ;  /* 0xffffe004140b7981 */ /* 0x000e28000c1e1900 */
[----:B------:R-:W2:Y:S04]  /*0260*/  LDG.E R23, desc[UR4][R20.64+-0x1c] ;  /* 0xffffe40414177981 */ /* 0x000ea8000c1e1900 */
[----:B------:R-:W3:Y:S01]  /*0270*/  LDG.E R9, desc[UR4][R20.64+-0x18] ;  /* 0xffffe80414097981 */ /* 0x000ee2000c1e1900 */
[----:B------:R-:W-:-:S03]  /*0280*/  IMAD.WIDE R26, R3, 0x4, R12 ;  /* 0x00000004031a7825 */ /* 0x000fc600078e020c */
[----:B------:R-:W4:Y:S04]  /*0290*/  LDG.E R25, desc[UR4][R20.64+-0x14] ;  /* 0xffffec0414197981 */ /* 0x000f28000c1e1900 */
[----:B------:R-:W5:Y:S04]  /*02a0*/  LDG.E R19, desc[UR4][R26.64+-0x20] ;  /* 0xffffe0041a137981 */ /* 0x000f68000c1e1900 */
[----:B------:R-:W5:Y:S04]  /*02b0*/  LDG.E R18, desc[UR4][R26.64+-0x1c] ;  /* 0xffffe4041a127981 */ /* 0x000f68000c1e1900 */
[----:B------:R-:W5:Y:S01]  /*02c0*/  LDG.E R29, desc[UR4][R20.64+-0x10] ;  /* 0xfffff004141d7981 */ /* 0x000f62000c1e1900 */
[----:B0-----:R-:W-:-:S06]  /*02d0*/  IMAD.WIDE R10, R11, 0x4, R16 ;  /* 0x000000040b0a7825 */ /* 0x001fcc00078e0210 */
[----:B------:R-:W5:Y:S01]  /*02e0*/  LDG.E R10, desc[UR4][R10.64] ;  /* 0x000000040a0a7981 */ /* 0x000f62000c1e1900 */
[----:B--2---:R-:W-:-:S05]  /*02f0*/  IMAD.WIDE R22, R23, 0x4, R16 ;  /* 0x0000000417167825 */ /* 0x004fca00078e0210 */
[----:B------:R-:W2:Y:S01]  /*0300*/  LDG.E R7, desc[UR4][R22.64] ;  /* 0x0000000416077981 */ /* 0x000ea2000c1e1900 */
[----:B---3--:R-:W-:-:S03]  /*0310*/  IMAD.WIDE R8, R9, 0x4, R16 ;  /* 0x0000000409087825 */ /* 0x008fc600078e0210 */
[----:B------:R-:W3:Y:S01]  /*0320*/  LDG.E R11, desc[UR4][R26.64+-0x18] ;  /* 0xffffe8041a0b7981 */ /* 0x000ee2000c1e1900 */
[----:B----4-:R-:W-:-:S03]  /*0330*/  IMAD.WIDE R24, R25, 0x4, R16 ;  /* 0x0000000419187825 */ /* 0x010fc600078e0210 */
[----:B------:R-:W3:Y:S04]  /*0340*/  LDG.E R8, desc[UR4][R8.64] ;  /* 0x0000000408087981 */ /* 0x000ee8000c1e1900 */
[----:B------:R-:W4:Y:S04]  /*0350*/  LDG.E R23, desc[UR4][R20.64+-0xc] ;  /* 0xfffff40414177981 */ /* 0x000f28000c1e1900 */
[----:B------:R-:W4:Y:S01]  /*0360*/  LDG.E R9, desc[UR4][R20.64+-0x8] ;  /* 0xfffff80414097981 */ /* 0x000f22000c1e1900 */
[----:B-----5:R-:W-:-:S03]  /*0370*/  FFMA R28, R19, R10, R6 ;  /* 0x0000000a131c7223 */ /* 0x020fc60000000006 */
[----:B------:R-:W5:Y:S04]  /*0380*/  LDG.E R6, desc[UR4][R24.64] ;  /* 0x0000000418067981 */ /* 0x000f68000c1e1900 */
[----:B------:R-:W5:Y:S01]  /*0390*/  LDG.E R19, desc[UR4][R26.64+-0x14] ;  /* 0xffffec041a137981 */ /* 0x000f62000c1e1900 */
[----:B--2---:R-:W-:Y:S01]  /*03a0*/  FFMA R22, R18, R7, R28 ;  /* 0x0000000712167223 */ /* 0x004fe2000000001c */
[----:B------:R-:W-:Y:S02]  /*03b0*/  IMAD.WIDE R28, R29, 0x4, R16 ;  /* 0x000000041d1c7825 */ /* 0x000fe400078e0210 */
[----:B------:R-:W2:Y:S04]  /*03c0*/  LDG.E R10, desc[UR4][R20.64+-0x4] ;  /* 0xfffffc04140a7981 */ /* 0x000ea8000c1e1900 */
[----:B------:R-:W2:Y:S04]  /*03d0*/  LDG.E R29, desc[UR4][R28.64] ;  /* 0x000000041c1d7981 */ /* 0x000ea8000c1e1900 */
[----:B------:R-:W2:Y:S04]  /*03e0*/  LDG.E R18, desc[UR4][R26.64+-0x10] ;  /* 0xfffff0041a127981 */ /* 0x000ea8000c1e1900 */
[----:B------:R-:W2:Y:S01]  /*03f0*/  LDG.E R7, desc[UR4][R20.64] ;  /* 0x0000000414077981 */ /* 0x000ea2000c1e1900 */
[----:B---3--:R-:W-:Y:S01]  /*0400*/  FFMA R8, R11, R8, R22 ;  /* 0x000000080b087223 */ /* 0x008fe20000000016 */
[----:B----4-:R-:W-:-:S02]  /*0410*/  IMAD.WIDE R22, R23, 0x4, R16 ;  /* 0x0000000417167825 */ /* 0x010fc400078e0210 */
[----:B------:R-:W3:Y:S04]  /*0420*/  LDG.E R11, desc[UR4][R20.64+0x4] ;  /* 0x00000404140b7981 */ /* 0x000ee8000c1e1900 */
[----:B------:R-:W4:Y:S04]  /*0430*/  LDG.E R23, desc[UR4][R22.64] ;  /* 0x0000000416177981 */ /* 0x000f28000c1e1900 */
[----:B------:R-:W4:Y:S04]  /*0440*/  LDG.E R25, desc[UR4][R26.64+-0xc] ;  /* 0xfffff4041a197981 */ /* 0x000f28000c1e1900 */
[----:B------:R-:W4:Y:S04]  /*0450*/  LDG.E R28, desc[UR4][R26.64+-0x8] ;  /* 0xfffff8041a1c7981 */ /* 0x000f28000c1e1900 */
[----:B------:R-:W4:Y:S04]  /*0460*/  LDG.E R22, desc[UR4][R20.64+0x8] ;  /* 0x0000080414167981 */ /* 0x000f28000c1e1900 */
[----:B------:R-:W4:Y:S01]  /*0470*/  LDG.E R24, desc[UR4][R26.64+0x4] ;  /* 0x000004041a187981 */ /* 0x000f22000c1e1900 */
[----:B-----5:R-:W-:Y:S01]  /*0480*/  FFMA R6, R19, R6, R8 ;  /* 0x0000000613067223 */ /* 0x020fe20000000008 */
[----:B------:R-:W-:-:S05]  /*0490*/  IMAD.WIDE R8, R9, 0x4, R16 ;  /* 0x0000000409087825 */ /* 0x000fca00078e0210 */
[----:B------:R0:W5:Y:S01]  /*04a0*/  LDG.E R19, desc[UR4][R8.64] ;  /* 0x0000000408137981 */ /* 0x000162000c1e1900 */
[----:B--2---:R-:W-:-:S03]  /*04b0*/  FFMA R18, R18, R29, R6 ;  /* 0x0000001d12127223 */ /* 0x004fc60000000006 */
[----:B------:R-:W2:Y:S01]  /*04c0*/  LDG.E R29, desc[UR4][R20.64+0x1c] ;  /* 0x00001c04141d7981 */ /* 0x000ea2000c1e1900 */
[----:B0-----:R-:W-:-:S04]  /*04d0*/  IMAD.WIDE R8, R10, 0x4, R16 ;  /* 0x000000040a087825 */ /* 0x001fc800078e0210 */
[--C-:B------:R-:W-:Y:S02]  /*04e0*/  IMAD.WIDE R6, R7, 0x4, R16.reuse ;  /* 0x0000000407067825 */ /* 0x100fe400078e0210 */
[----:B------:R-:W2:Y:S02]  /*04f0*/  LDG.E R8, desc[UR4][R8.64] ;  /* 0x0000000408087981 */ /* 0x000ea4000c1e1900 */
[----:B---3--:R-:W-:Y:S02]  /*0500*/  IMAD.WIDE R10, R11, 0x4, R16 ;  /* 0x000000040b0a7825 */ /* 0x008fe400078e0210 */
[----:B------:R-:W3:Y:S02]  /*0510*/  LDG.E R6, desc[UR4][R6.64] ;  /* 0x0000000406067981 */ /* 0x000ee4000c1e1900 */
[----:B----4-:R-:W-:Y:S02]  /*0520*/  FFMA R23, R25, R23, R18 ;  /* 0x0000001719177223 */ /* 0x010fe40000000012 */
[----:B------:R-:W4:Y:S04]  /*0530*/  LDG.E R10, desc[UR4][R10.64] ;  /* 0x000000040a0a7981 */ /* 0x000f28000c1e1900 */
[----:B------:R-:W2:Y:S04]  /*0540*/  LDG.E R9, desc[UR4][R26.64+-0x4] ;  /* 0xfffffc041a097981 */ /* 0x000ea8000c1e1900 */
[----:B------:R-:W3:Y:S04]  /*0550*/  LDG.E R7, desc[UR4][R26.64] ;  /* 0x000000041a077981 */ /* 0x000ee8000c1e1900 */
[----:B------:R-:W4:Y:S04]  /*0560*/  LDG.E R18, desc[UR4][R20.64+0xc] ;  /* 0x00000c0414127981 */ /* 0x000f28000c1e1900 */
[----:B------:R-:W4:Y:S04]  /*0570*/  LDG.E R25, desc[UR4][R20.64+0x14] ;  /* 0x0000140414197981 */ /* 0x000f28000c1e1900 */
[----:B------:R-:W4:Y:S01]  /*0580*/  LDG.E R11, desc[UR4][R26.64+0x18] ;  /* 0x000018041a0b7981 */ /* 0x000f22000c1e1900 */
[----:B-----5:R-:W-:-:S03]  /*0590*/  FFMA R28, R28, R19, R23 ;  /* 0x000000131c1c7223 */ /* 0x020fc60000000017 */
[----:B------:R-:W5:Y:S04]  /*05a0*/  LDG.E R23, desc[UR4][R20.64+0x10] ;  /* 0x0000100414177981 */ /* 0x000f68000c1e1900 */
[----:B------:R0:W5:Y:S02]  /*05b0*/  LDG.E R19, desc[UR4][R20.64+0x18] ;  /* 0x0000180414137981 */ /* 0x000164000c1e1900 */
[----:B0-----:R-:W-:-:S04]  /*05c0*/  IMAD.WIDE R20, R22, 0x4, R16 ;  /* 0x0000000416147825 */ /* 0x001fc800078e0210 */
[----:B--2---:R-:W-:Y:S02]  /*05d0*/  FFMA R8, R9, R8, R28 ;  /* 0x0000000809087223 */ /* 0x004fe4000000001c */
[----:B------:R-:W2:Y:S02]  /*05e0*/  LDG.E R9, desc[UR4][R26.64+0x10] ;  /* 0x000010041a097981 */ /* 0x000ea4000c1e1900 */
[----:B---3--:R-:W-:Y:S02]  /*05f0*/  FFMA R7, R7, R6, R8 ;  /* 0x0000000607077223 */ /* 0x008fe40000000008 */
[----:B------:R-:W3:Y:S02]  /*0600*/  LDG.E R8, desc[UR4][R26.64+0xc] ;  /* 0x00000c041a087981 */ /* 0x000ee4000c1e1900 */
[----:B----4-:R-:W-:Y:S02]  /*0610*/  FFMA R6, R24, R10, R7 ;  /* 0x0000000a18067223 */ /* 0x010fe40000000007 */
[----:B------:R-:W4:Y:S04]  /*0620*/  LDG.E R7, desc[UR4][R26.64+0x8] ;  /* 0x000008041a077981 */ /* 0x000f28000c1e1900 */
[----:B------:R-:W2:Y:S04]  /*0630*/  LDG.E R10, desc[UR4][R26.64+0x14] ;  /* 0x000014041a0a7981 */ /* 0x000ea8000c1e1900 */
[----:B------:R-:W2:Y:S01]  /*0640*/  LDG.E R26, desc[UR4][R26.64+0x1c] ;  /* 0x00001c041a1a7981 */ /* 0x000ea2000c1e1900 */
[----:B------:R-:W-:-:S06]  /*0650*/  IMAD.WIDE R24, R25, 0x4, R16 ;  /* 0x0000000419187825 */ /* 0x000fcc00078e0210 */
[----:B------:R-:W2:Y:S04]  /*0660*/  LDG.E R25, desc[UR4][R24.64] ;  /* 0x0000000418197981 */ /* 0x000ea8000c1e1900 */
[----:B------:R0:W4:Y:S02]  /*0670*/  LDG.E R27, desc[UR4][R20.64] ;  /* 0x00000004141b7981 */ /* 0x000124000c1e1900 */
[----:B0-----:R-:W-:-:S06]  /*0680*/  IMAD.WIDE R20, R18, 0x4, R16 ;  /* 0x0000000412147825 */ /* 0x001fcc00078e0210 */
[----:B------:R-:W3:Y:S01]  /*0690*/  LDG.E R21, desc[UR4][R20.64] ;  /* 0x0000000414157981 */ /* 0x000ee2000c1e1900 */
[----:B-----5:R-:W-:-:S04]  /*06a0*/  IMAD.WIDE R22, R23, 0x4, R16 ;  /* 0x0000000417167825 */ /* 0x020fc800078e0210 */
[--C-:B------:R-:W-:Y:S02]  /*06b0*/  IMAD.WIDE R18, R19, 0x4, R16.reuse ;  /* 0x0000000413127825 */ /* 0x100fe400078e0210 */
[----:B------:R-:W2:Y:S02]  /*06c0*/  LDG.E R22, desc[UR4][R22.64] ;  /* 0x0000000416167981 */ /* 0x000ea4000c1e1900 */
[----:B------:R-:W-:Y:S02]  /*06d0*/  IMAD.WIDE R16, R29, 0x4, R16 ;  /* 0x000000041d107825 */ /* 0x000fe400078e0210 */
[----:B------:R-:W5:Y:S04]  /*06e0*/  LDG.E R18, desc[UR4][R18.64] ;  /* 0x0000000412127981 */ /* 0x000f68000c1e1900 */
[----:B------:R-:W5:Y:S01]  /*06f0*/  LDG.E R16, desc[UR4][R16.64] ;  /* 0x0000000410107981 */ /* 0x000f62000c1e1900 */
[----:B------:R-:W-:-:S04]  /*0700*/  IADD3 R2, PT, PT, R2, 0x10, RZ ;  /* 0x0000001002027810 */ /* 0x000fc80007ffe0ff */
[----:B------:R-:W-:Y:S02]  /*0710*/  ISETP.NE.AND P1, PT, R2, RZ, PT ;  /* 0x000000ff0200720c */ /* 0x000fe40003f25270 */
[----:B------:R-:W-:Y:S01]  /*0720*/  IADD3 R3, PT, PT, R3, 0x10, RZ ;  /* 0x0000001003037810 */ /* 0x000fe20007ffe0ff */
[----:B----4-:R-:W-:-:S04]  /*0730*/  FFMA R7, R7, R27, R6 ;  /* 0x0000001b07077223 */ /* 0x010fc80000000006 */
[----:B---3--:R-:W-:-:S04]  /*0740*/  FFMA R8, R8, R21, R7 ;  /* 0x0000001508087223 */ /* 0x008fc80000000007 */
[----:B--2---:R-:W-:-:S04]  /*0750*/  FFMA R9, R9, R22, R8 ;  /* 0x0000001609097223 */ /* 0x004fc80000000008 */
[----:B------:R-:W-:-:S04]  /*0760*/  FFMA R10, R10, R25, R9 ;  /* 0x000000190a0a7223 */ /* 0x000fc80000000009 */
[----:B-----5:R-:W-:-:S04]  /*0770*/  FFMA R11, R11, R18, R10 ;  /* 0x000000120b0b7223 */ /* 0x020fc8000000000a */
[----:B------:R-:W-:Y:S01]  /*0780*/  FFMA R6, R26, R16, R11 ;  /* 0x000000101a067223 */ /* 0x000fe2000000000b */
[----:B------:R-:W-:Y:S06]  /*0790*/  @P1 BRA `(.L_x_4) ;  /* 0xfffffff800a41947 */ /* 0x000fec000383ffff */
.L_x_3:
[----:B------:R-:W-:Y:S05]  /*07a0*/  BSYNC.RECONVERGENT B1 ;  /* 0x0000000000017941 */ /* 0x000fea0003800200 */
.L_x_2:
[----:B------:R-:W-:Y:S05]  /*07b0*/  @!P0 BRA `(.L_x_1) ;  /* 0x0000000400948947 */ /* 0x000fea0003800000 */
[----:B------:R-:W-:Y:S01]  /*07c0*/  ISETP.GE.U32.AND P0, PT, R5, 0x8, PT ;  /* 0x000000080500780c */ /* 0x000fe20003f06070 */
[----:B------:R-:W-:Y:S01]  /*07d0*/  BSSY.RECONVERGENT B1, `(.L_x_5) ;  /* 0x0000032000017945 */ /* 0x000fe20003800200 */
[----:B------:R-:W-:-:S04]  /*07e0*/  LOP3.LUT R24, R4, 0x7, RZ, 0xc0, !PT ;  /* 0x0000000704187812 */ /* 0x000fc800078ec0ff */
[----:B------:R-:W-:-:S07]  /*07f0*/  ISETP.NE.AND P1, PT, R24, RZ, PT ;  /* 0x000000ff1800720c */ /* 0x000fce0003f25270 */
[----:B------:R-:W-:Y:S06]  /*0800*/  @!P0 BRA `(.L_x_6) ;  /* 0x0000000000b88947 */ /* 0x000fec0003800000 */
[----:B------:R-:W0:Y:S08]  /*0810*/  LDC.64 R20, c[0x0][0x388] ;  /* 0x0000e200ff147b82 */ /* 0x000e300000000a00 */
[----:B------:R-:W1:Y:S08]  /*0820*/  LDC.64 R10, c[0x0][0x398] ;  /* 0x0000e600ff0a7b82 */ /* 0x000e700000000a00 */
[----:B------:R-:W2:Y:S01]  /*0830*/  LDC.64 R8, c[0x0][0x390] ;  /* 0x0000e400ff087b82 */ /* 0x000ea20000000a00 */
[----:B0-----:R-:W-:-:S05]  /*0840*/  IMAD.WIDE R20, R3, 0x4, R20 ;  /* 0x0000000403147825 */ /* 0x001fca00078e0214 */
[----:B------:R-:W1:Y:S04]  /*0850*/  LDG.E R29, desc[UR4][R20.64] ;  /* 0x00000004141d7981 */ /* 0x000e68000c1e1900 */
[----:B------:R-:W3:Y:S04]  /*0860*/  LDG.E R27, desc[UR4][R20.64+0x4] ;  /* 0x00000404141b7981 */ /* 0x000ee8000c1e1900 */
[----:B------:R-:W4:Y:S04]  /*0870*/  LDG.E R25, desc[UR4][R20.64+0x8] ;  /* 0x0000080414197981 */ /* 0x000f28000c1e1900 */
[----:B------:R-:W5:Y:S04]  /*0880*/  LDG.E R13, desc[UR4][R20.64+0xc] ;  /* 0x00000c04140d7981 */ /* 0x000f68000c1e1900 */
[----:B------:R-:W5:Y:S04]  /*0890*/  LDG.E R15, desc[UR4][R20.64+0x10] ;  /* 0x00001004140f7981 */ /* 0x000f68000c1e1900 */
[----:B------:R-:W5:Y:S04]  /*08a0*/  LDG.E R17, desc[UR4][R20.64+0x14] ;  /* 0x0000140414117981 */ /* 0x000f68000c1e1900 */
[----:B------:R-:W5:Y:S04]  /*08b0*/  LDG.E R19, desc[UR4][R20.64+0x18] ;  /* 0x0000180414137981 */ /* 0x000f68000c1e1900 */
[----:B------:R4:W5:Y:S01]  /*08c0*/  LDG.E R23, desc[UR4][R20.64+0x1c] ;  /* 0x00001c0414177981 */ /* 0x000962000c1e1900 */
[----:B--2---:R-:W-:-:S05]  /*08d0*/  IMAD.WIDE R8, R3, 0x4, R8 ;  /* 0x0000000403087825 */ /* 0x004fca00078e0208 */
[----:B------:R-:W2:Y:S04]  /*08e0*/  LDG.E R7, desc[UR4][R8.64] ;  /* 0x0000000408077981 */ /* 0x000ea8000c1e1900 */
[----:B------:R-:W2:Y:S01]  /*08f0*/  LDG.E R22, desc[UR4][R8.64+0x8] ;  /* 0x0000080408167981 */ /* 0x000ea2000c1e1900 */
[----:B-1----:R-:W-:-:S04]  /*0900*/  IMAD.WIDE R28, R29, 0x4, R10 ;  /* 0x000000041d1c7825 */ /* 0x002fc800078e020a */
[--C-:B---3--:R-:W-:Y:S01]  /*0910*/  IMAD.WIDE R26, R27, 0x4, R10.reuse ;  /* 0x000000041b1a7825 */ /* 0x108fe200078e020a */
[----:B------:R-:W2:Y:S03]  /*0920*/  LDG.E R5, desc[UR4][R28.64] ;  /* 0x000000041c057981 */ /* 0x000ea6000c1e1900 */
[--C-:B----4-:R-:W-:Y:S01]  /*0930*/  IMAD.WIDE R20, R25, 0x4, R10.reuse ;  /* 0x0000000419147825 */ /* 0x110fe200078e020a */
[----:B------:R-:W3:Y:S04]  /*0940*/  LDG.E R2, desc[UR4][R26.64] ;  /* 0x000000041a027981 */ /* 0x000ee8000c1e1900 */
[----:B------:R-:W3:Y:S01]  /*0950*/  LDG.E R25, desc[UR4][R8.64+0x4] ;  /* 0x0000040408197981 */ /* 0x000ee2000c1e1900 */
[----:B-----5:R-:W-:-:S03]  /*0960*/  IMAD.WIDE R12, R13, 0x4, R10 ;  /* 0x000000040d0c7825 */ /* 0x020fc600078e020a */
[----:B------:R-:W4:Y:S01]  /*0970*/  LDG.E R21, desc[UR4][R20.64] ;  /* 0x0000000414157981 */ /* 0x000f22000c1e1900 */
[----:B------:R-:W-:-:S03]  /*0980*/  IMAD.WIDE R14, R15, 0x4, R10 ;  /* 0x000000040f0e7825 */ /* 0x000fc600078e020a */
[----:B------:R-:W5:Y:S01]  /*0990*/  LDG.E R13, desc[UR4][R12.64] ;  /* 0x000000040c0d7981 */ /* 0x000f62000c1e1900 */
[----:B------:R-:W-:-:S03]  /*09a0*/  IMAD.WIDE R16, R17, 0x4, R10 ;  /* 0x0000000411107825 */ /* 0x000fc600078e020a */
[----:B------:R-:W5:Y:S01]  /*09b0*/  LDG.E R28, desc[UR4][R8.64+0xc] ;  /* 0x00000c04081c7981 */ /* 0x000f62000c1e1900 */
[----:B------:R-:W-:-:S03]  /*09c0*/  IMAD.WIDE R18, R19, 0x4, R10 ;  /* 0x0000000413127825 */ /* 0x000fc600078e020a */
[----:B------:R-:W5:Y:S04]  /*09d0*/  LDG.E R14, desc[UR4][R14.64] ;  /* 0x000000040e0e7981 */ /* 0x000f68000c1e1900 */
[----:B------:R-:W5:Y:S01]  /*09e0*/  LDG.E R29, desc[UR4][R8.64+0x10] ;  /* 0x00001004081d7981 */ /* 0x000f62000c1e1900 */
[----:B------:R-:W-:-:S03]  /*09f0*/  IMAD.WIDE R10, R23, 0x4, R10 ;  /* 0x00000004170a7825 */ /* 0x000fc600078e020a */
[----:B------:R-:W5:Y:S04]  /*0a00*/  LDG.E R17, desc[UR4][R16.64] ;  /* 0x0000000410117981 */ /* 0x000f68000c1e1900 */
[----:B------:R-:W5:Y:S04]  /*0a10*/  LDG.E R26, desc[UR4][R8.64+0x14] ;  /* 0x00001404081a7981 */ /* 0x000f68000c1e1900 */
[----:B------:R-:W5:Y:S04]  /*0a20*/  LDG.E R18, desc[UR4][R18.64] ;  /* 0x0000000412127981 */ /* 0x000f68000c1e1900 */
[----:B------:R-:W5:Y:S04]  /*0a30*/  LDG.E R23, desc[UR4][R8.64+0x18] ;  /* 0x0000180408177981 */ /* 0x000f68000c1e1900 */
[----:B------:R-:W5:Y:S04]  /*0a40*/  LDG.E R12, desc[UR4][R8.64+0x1c] ;  /* 0x00001c04080c7981 */ /* 0x000f68000c1e1900 */
[----:B------:R-:W5:Y:S01]  /*0a50*/  LDG.E R10, desc[UR4][R10.64] ;  /* 0x000000040a0a7981 */ /* 0x000f62000c1e1900 */
[----:B------:R-:W-:Y:S01]  /*0a60*/  IADD3 R3, PT, PT, R3, 0x8, RZ ;  /* 0x0000000803037810 */ /* 0x000fe20007ffe0ff */
[----:B--2---:R-:W-:-:S04]  /*0a70*/  FFMA R6, R7, R5, R6 ;  /* 0x0000000507067223 */ /* 0x004fc80000000006 */
[----:B---3--:R-:W-:-:S04]  /*0a80*/  FFMA R25, R25, R2, R6 ;  /* 0x0000000219197223 */ /* 0x008fc80000000006 */
[----:B----4-:R-:W-:-:S04]  /*0a90*/  FFMA R21, R22, R21, R25 ;  /* 0x0000001516157223 */ /* 0x010fc80000000019 */
[----:B-----5:R-:W-:-:S04]  /*0aa0*/  FFMA R28, R28, R13, R21 ;  /* 0x0000000d1c1c7223 */ /* 0x020fc80000000015 */
[----:B------:R-:W-:-:S04]  /*0ab0*/  FFMA R29, R29, R14, R28 ;  /* 0x0000000e1d1d7223 */ /* 0x000fc8000000001c */
[----:B------:R-:W-:-:S04]  /*0ac0*/  FFMA R26, R26, R17, R29 ;  /* 0x000000111a1a7223 */ /* 0x000fc8000000001d */
[----:B------:R-:W-:-:S04]  /*0ad0*/  FFMA R23, R23, R18, R26 ;  /* 0x0000001217177223 */ /* 0x000fc8000000001a */
[----:B------:R-:W-:-:S07]  /*0ae0*/  FFMA R6, R12, R10, R23 ;  /* 0x0000000a0c067223 */ /* 0x000fce0000000017 */
.L_x_6:
[----:B------:R-:W-:Y:S05]  /*0af0*/  BSYNC.RECONVERGENT B1 ;  /* 0x0000000000017941 */ /* 0x000fea0003800200 */
.L_x_5:
[----:B------:R-:W-:Y:S05]  /*0b00*/  @!P1 BRA `(.L_x_1) ;  /* 0x0000000000c09947 */ /* 0x000fea0003800000 */
[----:B------:R-:W-:Y:S01]  /*0b10*/  ISETP.GE.U32.AND P0, PT, R24, 0x4, PT ;  /* 0x000000041800780c */ /* 0x000fe20003f06070 */
[----:B------:R-:W-:Y:S01]  /*0b20*/  BSSY.RECONVERGENT B1, `(.L_x_7) ;  /* 0x000001e000017945 */ /* 0x000fe20003800200 */
[----:B------:R-:W-:-:S04]  /*0b30*/  LOP3.LUT R4, R4, 0x3, RZ, 0xc0, !PT ;  /* 0x0000000304047812 */ /* 0x000fc800078ec0ff */
[----:B------:R-:W-:-:S07]  /*0b40*/  ISETP.NE.AND P1, PT, R4, RZ, PT ;  /* 0x000000ff0400720c */ /* 0x000fce0003f25270 */
[----:B------:R-:W-:Y:S06]  /*0b50*/  @!P0 BRA `(.L_x_8) ;  /* 0x0000000000688947 */ /* 0x000fec0003800000 */
[----:B------:R-:W0:Y:S08]  /*0b60*/  LDC.64 R8, c[0x0][0x388] ;  /* 0x0000e200ff087b82 */ /* 0x000e300000000a00 */
[----:B------:R-:W1:Y:S01]  /*0b70*/  LDC.64 R10, c[0x0][0x390] ;  /* 0x0000e400ff0a7b82 */ /* 0x000e620000000a00 */
[----:B0-----:R-:W-:-:S07]  /*0b80*/  IMAD.WIDE R12, R3, 0x4, R8 ;  /* 0x00000004030c7825 */ /* 0x001fce00078e0208 */
[----:B------:R-:W0:Y:S01]  /*0b90*/  LDC.64 R8, c[0x0][0x398] ;  /* 0x0000e600ff087b82 */ /* 0x000e220000000a00 */
[----:B------:R-:W0:Y:S04]  /*0ba0*/  LDG.E R15, desc[UR4][R12.64] ;  /* 0x000000040c0f7981 */ /* 0x000e28000c1e1900 */
[----:B------:R-:W2:Y:S04]  /*0bb0*/  LDG.E R17, desc[UR4][R12.64+0x4] ;  /* 0x000004040c117981 */ /* 0x000ea8000c1e1900 */
[----:B------:R-:W3:Y:S04]  /*0bc0*/  LDG.E R19, desc[UR4][R12.64+0x8] ;  /* 0x000008040c137981 */ /* 0x000ee8000c1e1900 */
[----:B------:R-:W4:Y:S01]  /*0bd0*/  LDG.E R7, desc[UR4][R12.64+0xc] ;  /* 0x00000c040c077981 */ /* 0x000f22000c1e1900 */
[----:B-1----:R-:W-:-:S05]  /*0be0*/  IMAD.WIDE R10, R3, 0x4, R10 ;  /* 0x00000004030a7825 */ /* 0x002fca00078e020a */
[----:B------:R-:W5:Y:S04]  /*0bf0*/  LDG.E R5, desc[UR4][R10.64] ;  /* 0x000000040a057981 */ /* 0x000f68000c1e1900 */
[----:B------:R-:W5:Y:S04]  /*0c00*/  LDG.E R2, desc[UR4][R10.64+0x4] ;  /* 0x000004040a027981 */ /* 0x000f68000c1e1900 */
[----:B------:R-:W5:Y:S01]  /*0c10*/  LDG.E R13, desc[UR4][R10.64+0xc] ;  /* 0x00000c040a0d7981 */ /* 0x000f62000c1e1900 */
[----:B0-----:R-:W-:-:S04]  /*0c20*/  IMAD.WIDE R14, R15, 0x4, R8 ;  /* 0x000000040f0e7825 */ /* 0x001fc800078e0208 */
[--C-:B--2---:R-:W-:Y:S02]  /*0c30*/  IMAD.WIDE R16, R17, 0x4, R8.reuse ;  /* 0x0000000411107825 */ /* 0x104fe400078e0208 */
[----:B------:R-:W5:Y:S02]  /*0c40*/  LDG.E R14, desc[UR4][R14.64] ;  /* 0x000000040e0e7981 */ /* 0x000f64000c1e1900 */
[--C-:B---3--:R-:W-:Y:S02]  /*0c50*/  IMAD.WIDE R18, R19, 0x4, R8.reuse ;  /* 0x0000000413127825 */ /* 0x108fe400078e0208 */
[----:B------:R-:W2:Y:S02]  /*0c60*/  LDG.E R16, desc[UR4][R16.64] ;  /* 0x0000000410107981 */ /* 0x000ea4000c1e1900 */
[----:B----4-:R-:W-:Y:S02]  /*0c70*/  IMAD.WIDE R8, R7, 0x4, R8 ;  /* 0x0000000407087825 */ /* 0x010fe400078e0208 */
[----:B------:R-:W3:Y:S04]  /*0c80*/  LDG.E R18, desc[UR4][R18.64] ;  /* 0x0000000412127981 */ /* 0x000ee8000c1e1900 */
[----:B------:R-:W3:Y:S04]  /*0c90*/  LDG.E R7, desc[UR4][R10.64+0x8] ;  /* 0x000008040a077981 */ /* 0x000ee8000c1e1900 */
[----:B------:R-:W4:Y:S01]  /*0ca0*/  LDG.E R8, desc[UR4][R8.64] ;  /* 0x0000000408087981 */ /* 0x000f22000c1e1900 */
[----:B------:R-:W-:Y:S01]  /*0cb0*/  IADD3 R3, PT, PT, R3, 0x4, RZ ;  /* 0x0000000403037810 */ /* 0x000fe20007ffe0ff */
[----:B-----5:R-:W-:-:S04]  /*0cc0*/  FFMA R5, R5, R14, R6 ;  /* 0x0000000e05057223 */ /* 0x020fc80000000006 */
[----:B--2---:R-:W-:-:S04]  /*0cd0*/  FFMA R2, R2, R16, R5 ;  /* 0x0000001002027223 */ /* 0x004fc80000000005 */
[----:B---3--:R-:W-:-:S04]  /*0ce0*/  FFMA R2, R7, R18, R2 ;  /* 0x0000001207027223 */ /* 0x008fc80000000002 */
[----:B----4-:R-:W-:-:S07]  /*0cf0*/  FFMA R6, R13, R8, R2 ;  /* 0x000000080d067223 */ /* 0x010fce0000000002 */
.L_x_8:
[----:B------:R-:W-:Y:S05]  /*0d00*/  BSYNC.RECONVERGENT B1 ;  /* 0x0000000000017941 */ /* 0x000fea0003800200 */
.L_x_7:
[----:B------:R-:W-:Y:S05]  /*0d10*/  @!P1 BRA `(.L_x_1) ;  /* 0x00000000003c9947 */ /* 0x000fea0003800000 */
[----:B------:R-:W0:Y:S01]  /*0d20*/  LDC.64 R12, c[0x0][0x388] ;  /* 0x0000e200ff0c7b82 */ /* 0x000e220000000a00 */
[----:B------:R-:W-:-:S07]  /*0d30*/  IADD3 R2, PT, PT, -R4, RZ, RZ ;  /* 0x000000ff04027210 */ /* 0x000fce0007ffe1ff */
[----:B------:R-:W1:Y:S08]  /*0d40*/  LDC.64 R14, c[0x0][0x390] ;  /* 0x0000e400ff0e7b82 */ /* 0x000e700000000a00 */
[----:B------:R-:W2:Y:S02]  /*0d50*/  LDC.64 R16, c[0x0][0x398] ;  /* 0x0000e600ff107b82 */ /* 0x000ea40000000a00 */
.L_x_9:
[----:B0-----:R-:W-:-:S06]  /*0d60*/  IMAD.WIDE R4, R3, 0x4, R12 ;  /* 0x0000000403047825 */ /* 0x001fcc00078e020c */
[----:B------:R-:W2:Y:S01]  /*0d70*/  LDG.E R5, desc[UR4][R4.64] ;  /* 0x0000000404057981 */ /* 0x000ea2000c1e1900 */
[----:B-1----:R-:W-:-:S06]  /*0d80*/  IMAD.WIDE R8, R3, 0x4, R14 ;  /* 0x0000000403087825 */ /* 0x002fcc00078e020e */
[----:B------:R-:W3:Y:S01]  /*0d90*/  LDG.E R9, desc[UR4][R8.64] ;  /* 0x0000000408097981 */ /* 0x000ee2000c1e1900 */
[----:B------:R-:W-:Y:S01]  /*0da0*/  IADD3 R2, PT, PT, R2, 0x1, RZ ;  /* 0x0000000102027810 */ /* 0x000fe20007ffe0ff */
[----:B--2---:R-:W-:-:S06]  /*0db0*/  IMAD.WIDE R10, R5, 0x4, R16 ;  /* 0x00000004050a7825 */ /* 0x004fcc00078e0210 */
[----:B------:R-:W3:Y:S01]  /*0dc0*/  LDG.E R10, desc[UR4][R10.64] ;  /* 0x000000040a0a7981 */ /* 0x000ee2000c1e1900 */
[----:B------:R-:W-:Y:S02]  /*0dd0*/  ISETP.NE.AND P0, PT, R2, RZ, PT ;  /* 0x000000ff0200720c */ /* 0x000fe40003f05270 */
[----:B------:R-:W-:Y:S01]  /*0de0*/  IADD3 R3, PT, PT, R3, 0x1, RZ ;  /* 0x0000000103037810 */ /* 0x000fe20007ffe0ff */
[----:B---3--:R-:W-:-:S10]  /*0df0*/  FFMA R6, R9, R10, R6 ;  /* 0x0000000a09067223 */ /* 0x008fd40000000006 */
[----:B------:R-:W-:Y:S05]  /*0e00*/  @P0 BRA `(.L_x_9) ;  /* 0xfffffffc00d40947 */ /* 0x000fea000383ffff */
.L_x_1:
[----:B------:R-:W-:Y:S05]  /*0e10*/  BSYNC.RECONVERGENT B0 ;  /* 0x0000000000007941 */ /* 0x000fea0003800200 */
.L_x_0:
[----:B------:R-:W0:Y:S02]  /*0e20*/  LDC.64 R2, c[0x0][0x3a0] ;  /* 0x0000e800ff027b82 */ /* 0x000e240000000a00 */
[----:B0-----:R-:W-:-:S05]  /*0e30*/  IMAD.WIDE R2, R0, 0x4, R2 ;  /* 0x0000000400027825 */ /* 0x001fca00078e0202 */
[----:B------:R-:W-:Y:S01]  /*0e40*/  STG.E desc[UR4][R2.64], R6 ;  /* 0x0000000602007986 */ /* 0x000fe2000c101904 */
[----:B------:R-:W-:Y:S05]  /*0e50*/  EXIT ;  /* 0x000000000000794d */ /* 0x000fea0003800000 */
.L_x_10:
[----:B------:R-:W-:-:S00]  /*0e60*/  BRA `(.L_x_10) ;  /* 0xfffffffc00fc7947 */ /* 0x000fc0000383ffff */
[----:B------:R-:W-:-:S00]  /*0e70*/  NOP ;  /* 0x0000000000007918 */ /* 0x000fc00000000000 */
        /* <DEDUP_REMOVED lines=8> */
.L_x_11:


//--------------------- .nv.shared.reserved.0     --------------------------
	.section	.nv.shared.reserved.0,"aw",@nobits
	.weak		__nv_reservedSMEM_offset_0_alias
	.size		__nv_reservedSMEM_offset_0_alias, 0, 64
	.other		__nv_reservedSMEM_offset_0_alias,@"STO_CUDA_RESERVED_SHARED STV_DEFAULT"
__nv_reservedSMEM_offset_0_alias:
	.zero		0
	.zero		64


//--------------------- .nv.constant0._Z15spmv_csr_kernelPiS_PfS0_S0_i --------------------------
	.section	.nv.constant0._Z15spmv_csr_kernelPiS_PfS0_S0_i,"a",@progbits
	.sectionflags	@""
	.align	4
.nv.constant0._Z15spmv_csr_kernelPiS_PfS0_S0_i:
	.zero		940


//--------------------- SYMBOLS --------------------------

	.type		.nv.reservedSmem.offset0,@object
	.size		.nv.reservedSmem.offset0,0x4
